	.headerflags	@"EF_CUDA_TEXMODE_UNIFIED EF_CUDA_64BIT_ADDRESS EF_CUDA_ACCELERATORS EF_CUDA_SM90 EF_CUDA_VIRTUAL_SM(EF_CUDA_SM90)"
	.elftype	@"ET_EXEC"


//--------------------- .nv.info                  --------------------------
	.section	.nv.info,"",@"SHT_CUDA_INFO"
	.align	4


	//----- nvinfo : EIATTR_REGCOUNT
	.align		4
        /*0000*/ 	.byte	0x04, 0x2f
        /*0002*/ 	.short	(.L_1 - .L_0)
	.align		4
.L_0:
        /*0004*/ 	.word	index@(triton_red_fused_mv_10)
        /*0008*/ 	.word	0x0000001e


	//----- nvinfo : EIATTR_MIN_STACK_SIZE
	.align		4
.L_1:
        /*000c*/ 	.byte	0x04, 0x12
        /*000e*/ 	.short	(.L_3 - .L_2)
	.align		4
.L_2:
        /*0010*/ 	.word	index@(triton_red_fused_mv_10)
        /*0014*/ 	.word	0x00000000


	//----- nvinfo : EIATTR_FRAME_SIZE
	.align		4
.L_3:
        /*0018*/ 	.byte	0x04, 0x11
        /*001a*/ 	.short	(.L_5 - .L_4)
	.align		4
.L_4:
        /*001c*/ 	.word	index@(triton_red_fused_mv_10)
        /*0020*/ 	.word	0x00000000


	//----- nvinfo : EIATTR_MIN_STACK_SIZE
	.align		4
.L_5:
        /*0024*/ 	.byte	0x04, 0x12
        /*0026*/ 	.short	(.L_7 - .L_6)
	.align		4
.L_6:
        /*0028*/ 	.word	index@(triton_red_fused_mv_10)
        /*002c*/ 	.word	0x00000000
.L_7:


//--------------------- .nv.info.triton_red_fused_mv_10 --------------------------
	.section	.nv.info.triton_red_fused_mv_10,"",@"SHT_CUDA_INFO"
	.sectionflags	@""
	.align	4


	//----- nvinfo : EIATTR_CUDA_API_VERSION
	.align		4
        /*0000*/ 	.byte	0x04, 0x37
        /*0002*/ 	.short	(.L_9 - .L_8)
.L_8:
        /*0004*/ 	.word	0x0000007c


	//----- nvinfo : EIATTR_KPARAM_INFO
	.align		4
.L_9:
        /*0008*/ 	.byte	0x04, 0x17
        /*000a*/ 	.short	(.L_11 - .L_10)
.L_10:
        /*000c*/ 	.word	0x00000000
        /*0010*/ 	.short	0x0004
        /*0012*/ 	.short	0x001c
        /*0014*/ 	.byte	0x00, 0xf0, 0x11, 0x00


	//----- nvinfo : EIATTR_KPARAM_INFO
	.align		4
.L_11:
        /*0018*/ 	.byte	0x04, 0x17
        /*001a*/ 	.short	(.L_13 - .L_12)
.L_12:
        /*001c*/ 	.word	0x00000000
        /*0020*/ 	.short	0x0003
        /*0022*/ 	.short	0x0018
        /*0024*/ 	.byte	0x00, 0xf0, 0x11, 0x00


	//----- nvinfo : EIATTR_KPARAM_INFO
	.align		4
.L_13:
        /*0028*/ 	.byte	0x04, 0x17
        /*002a*/ 	.short	(.L_15 - .L_14)
.L_14:
        /*002c*/ 	.word	0x00000000
        /*0030*/ 	.short	0x0002
        /*0032*/ 	.short	0x0010
        /*0034*/ 	.byte	0x00, 0xf4, 0x21, 0x00


	//----- nvinfo : EIATTR_KPARAM_INFO
	.align		4
.L_15:
        /*0038*/ 	.byte	0x04, 0x17
        /*003a*/ 	.short	(.L_17 - .L_16)
.L_16:
        /*003c*/ 	.word	0x00000000
        /*0040*/ 	.short	0x0001
        /*0042*/ 	.short	0x0008
        /*0044*/ 	.byte	0x00, 0xf4, 0x21, 0x00


	//----- nvinfo : EIATTR_KPARAM_INFO
	.align		4
.L_17:
        /*0048*/ 	.byte	0x04, 0x17
        /*004a*/ 	.short	(.L_19 - .L_18)
.L_18:
        /*004c*/ 	.word	0x00000000
        /*0050*/ 	.short	0x0000
        /*0052*/ 	.short	0x0000
        /*0054*/ 	.byte	0x00, 0xf4, 0x21, 0x00


	//----- nvinfo : EIATTR_SPARSE_MMA_MASK
	.align		4
.L_19:
        /*0058*/ 	.byte	0x03, 0x50
        /*005a*/ 	.short	0x0000


	//----- nvinfo : EIATTR_MAXREG_COUNT
	.align		4
        /*005c*/ 	.byte	0x03, 0x1b
        /*005e*/ 	.short	0x0080


	//----- nvinfo : EIATTR_COOP_GROUP_MASK_REGIDS
	.align		4
        /*0060*/ 	.byte	0x04, 0x29
        /*0062*/ 	.short	(.L_21 - .L_20)


	//   ....[0]....
.L_20:
        /*0064*/ 	.word	0xffffffff


	//   ....[1]....
        /*0068*/ 	.word	0xffffffff


	//   ....[2]....
        /*006c*/ 	.word	0xffffffff


	//   ....[3]....
        /*0070*/ 	.word	0xffffffff


	//   ....[4]....
        /*0074*/ 	.word	0xffffffff


	//   ....[5]....
        /*0078*/ 	.word	0xffffffff


	//   ....[6]....
        /*007c*/ 	.word	0xffffffff


	//   ....[7]....
        /*0080*/ 	.word	0xffffffff


	//   ....[8]....
        /*0084*/ 	.word	0xffffffff


	//----- nvinfo : EIATTR_COOP_GROUP_INSTR_OFFSETS
	.align		4
.L_21:
        /*0088*/ 	.byte	0x04, 0x28
        /*008a*/ 	.short	(.L_23 - .L_22)


	//   ....[0]....
.L_22:
        /*008c*/ 	.word	0x000002f0


	//   ....[1]....
        /*0090*/ 	.word	0x00000310


	//   ....[2]....
        /*0094*/ 	.word	0x00000330


	//   ....[3]....
        /*0098*/ 	.word	0x00000350


	//   ....[4]....
        /*009c*/ 	.word	0x00000380


	//   ....[5]....
        /*00a0*/ 	.word	0x000003f0


	//   ....[6]....
        /*00a4*/ 	.word	0x00000410


	//   ....[7]....
        /*00a8*/ 	.word	0x00000430


	//   ....[8]....
        /*00ac*/ 	.word	0x00000460


	//----- nvinfo : EIATTR_EXIT_INSTR_OFFSETS
	.align		4
.L_23:
        /*00b0*/ 	.byte	0x04, 0x1c
        /*00b2*/ 	.short	(.L_25 - .L_24)


	//   ....[0]....
.L_24:
        /*00b4*/ 	.word	0x000004d0


	//   ....[1]....
        /*00b8*/ 	.word	0x00000520


	//----- nvinfo : EIATTR_REQNTID
	.align		4
.L_25:
        /*00bc*/ 	.byte	0x04, 0x10
        /*00be*/ 	.short	(.L_27 - .L_26)
.L_26:
        /*00c0*/ 	.word	0x00000200
        /*00c4*/ 	.word	0x00000001
        /*00c8*/ 	.word	0x00000001


	//----- nvinfo : EIATTR_CBANK_PARAM_SIZE
	.align		4
.L_27:
        /*00cc*/ 	.byte	0x03, 0x19
        /*00ce*/ 	.short	0x0020


	//----- nvinfo : EIATTR_PARAM_CBANK
	.align		4
        /*00d0*/ 	.byte	0x04, 0x0a
        /*00d2*/ 	.short	(.L_29 - .L_28)
	.align		4
.L_28:
        /*00d4*/ 	.word	index@(.nv.constant0.triton_red_fused_mv_10)
        /*00d8*/ 	.short	0x0210
        /*00da*/ 	.short	0x0020


	//----- nvinfo : EIATTR_SW_WAR
	.align		4
.L_29:
        /*00dc*/ 	.byte	0x04, 0x36
        /*00de*/ 	.short	(.L_31 - .L_30)
.L_30:
        /*00e0*/ 	.word	0x00000008
.L_31:


//--------------------- .nv.callgraph             --------------------------
	.section	.nv.callgraph,"",@"SHT_CUDA_CALLGRAPH"
	.align	4
	.sectionentsize	8
	.align		4
        /*0000*/ 	.word	0x00000000
	.align		4
        /*0004*/ 	.word	0xffffffff
	.align		4
        /*0008*/ 	.word	0x00000000
	.align		4
        /*000c*/ 	.word	0xfffffffe
	.align		4
        /*0010*/ 	.word	0x00000000
	.align		4
        /*0014*/ 	.word	0xfffffffd
	.align		4
        /*0018*/ 	.word	0x00000000
	.align		4
        /*001c*/ 	.word	0xfffffffc


//--------------------- .text.triton_red_fused_mv_10 --------------------------
	.section	.text.triton_red_fused_mv_10,"ax",@progbits
	.sectionflags	@"SHF_BARRIERS=1"
	.align	128
        .global         triton_red_fused_mv_10
        .type           triton_red_fused_mv_10,@function
        .size           triton_red_fused_mv_10,(.L_x_1 - triton_red_fused_mv_10)
        .other          triton_red_fused_mv_10,@"STO_CUDA_ENTRY STV_DEFAULT"
triton_red_fused_mv_10:
.text.triton_red_fused_mv_10:
[----:B------:R-:W0:Y:S02]  /*0000*/  LDC R1, c[0x0][0x28] ;  /* 0x00000a00ff017b82 */ /* 0x000e240000000800 */
[----:B------:R-:W1:Y:S01]  /*0010*/  S2R R23, SR_TID.X ;  /* 0x0000000000177919 */ /* 0x000e620000002100 */
[----:B------:R-:W2:Y:S01]  /*0020*/  LDC.64 R26, c[0x0][0x218] ;  /* 0x00008600ff1a7b82 */ /* 0x000ea20000000a00 */
[----:B------:R-:W-:Y:S01]  /*0030*/  ULDC.64 UR4, c[0x0][0x210] ;  /* 0x0000840000047ab9 */ /* 0x000fe20000000a00 */
[----:B------:R-:W-:Y:S01]  /*0040*/  CS2R R16, SRZ ;  /* 0x0000000000107805 */ /* 0x000fe2000001ff00 */
[----:B------:R-:W3:Y:S01]  /*0050*/  S2R R20, SR_CTAID.X ;  /* 0x0000000000147919 */ /* 0x000ee20000002500 */
[----:B------:R-:W-:Y:S01]  /*0060*/  CS2R R18, SRZ ;  /* 0x0000000000127805 */ /* 0x000fe2000001ff00 */
[----:B------:R-:W-:Y:S01]  /*0070*/  ULDC.64 UR6, c[0x0][0x208] ;  /* 0x0000820000067ab9 */ /* 0x000fe20000000a00 */
[----:B------:R-:W-:Y:S02]  /*0080*/  CS2R R8, SRZ ;  /* 0x0000000000087805 */ /* 0x000fe4000001ff00 */
[----:B------:R-:W-:Y:S01]  /*0090*/  CS2R R10, SRZ ;  /* 0x00000000000a7805 */ /* 0x000fe2000001ff00 */
[----:B-1----:R-:W-:-:S02]  /*00a0*/  IMAD.SHL.U32 R22, R23, 0x4, RZ ;  /* 0x0000000417167824 */ /* 0x002fc400078e00ff */
[C---:B---3--:R-:W-:Y:S01]  /*00b0*/  IMAD.SHL.U32 R5, R20.reuse, 0x1000, RZ ;  /* 0x0000100014057824 */ /* 0x048fe200078e00ff */
[----:B------:R-:W-:Y:S02]  /*00c0*/  ISETP.GE.AND P0, PT, R20, 0x200, PT ;  /* 0x000002001400780c */ /* 0x000fe40003f06270 */
[----:B------:R-:W-:Y:S02]  /*00d0*/  LOP3.LUT R3, R22, 0x7fc, RZ, 0xc0, !PT ;  /* 0x000007fc16037812 */ /* 0x000fe400078ec0ff */
[----:B------:R-:W-:Y:S02]  /*00e0*/  LOP3.LUT R0, R5, 0x7fc, R22, 0xf8, !PT ;  /* 0x000007fc05007812 */ /* 0x000fe400078ef816 */
[----:B------:R-:W-:Y:S01]  /*00f0*/  SHF.R.S32.HI R5, RZ, 0x1f, R5 ;  /* 0x0000001fff057819 */ /* 0x000fe20000011405 */
[----:B--2---:R-:W-:Y:S01]  /*0100*/  IMAD.WIDE.U32 R26, R3, 0x4, R26 ;  /* 0x00000004031a7825 */ /* 0x004fe200078e001a */
[----:B------:R-:W-:-:S04]  /*0110*/  LEA R24, P1, R0, UR4, 0x2 ;  /* 0x0000000400187c11 */ /* 0x000fc8000f8210ff */
[----:B------:R-:W-:Y:S01]  /*0120*/  LEA.HI.X R25, R0, UR5, R5, 0x2, P1 ;  /* 0x0000000500197c11 */ /* 0x000fe200088f1405 */
[----:B------:R-:W2:Y:S04]  /*0130*/  LDG.E.EL.128 R12, desc[UR6][R26.64+0x2000] ;  /* 0x002000061a0c7981 */ /* 0x000ea8000c2e1d00 */
[----:B------:R-:W3:Y:S04]  /*0140*/  @!P0 LDG.E.EF.128 R16, desc[UR6][R24.64] ;  /* 0x0000000618108981 */ /* 0x000ee8000c0e1d00 */
[----:B------:R-:W4:Y:S04]  /*0150*/  LDG.E.EL.128 R4, desc[UR6][R26.64] ;  /* 0x000000061a047981 */ /* 0x000f28000c2e1d00 */
[----:B------:R-:W5:Y:S01]  /*0160*/  @!P0 LDG.E.EF.128 R8, desc[UR6][R24.64+0x2000] ;  /* 0x0020000618088981 */ /* 0x000f62000c0e1d00 */
[----:B------:R-:W1:Y:S01]  /*0170*/  S2UR UR5, SR_CgaCtaId ;  /* 0x00000000000579c3 */ /* 0x000e620000008800 */
[----:B------:R-:W-:Y:S01]  /*0180*/  UMOV UR4, 0x400 ;  /* 0x0000040000047882 */ /* 0x000fe20000000000 */
[----:B------:R-:W-:Y:S01]  /*0190*/  ISETP.GE.AND P1, PT, R23, 0x10, PT ;  /* 0x000000101700780c */ /* 0x000fe20003f26270 */
[----:B-1----:R-:W-:Y:S01]  /*01a0*/  UPRMT UR4, UR5, 0x654, UR4 ;  /* 0x0000065405047896 */ /* 0x002fe20008000004 */
[----:B---3--:R-:W-:-:S02]  /*01b0*/  SEL R0, R17, RZ, !P0 ;  /* 0x000000ff11007207 */ /* 0x008fc40004000000 */
[----:B------:R-:W-:Y:S02]  /*01c0*/  SEL R3, R16, RZ, !P0 ;  /* 0x000000ff10037207 */ /* 0x000fe40004000000 */
[----:B------:R-:W-:Y:S01]  /*01d0*/  SEL R2, R19, RZ, !P0 ;  /* 0x000000ff13027207 */ /* 0x000fe20004000000 */
[----:B----4-:R-:W-:Y:S01]  /*01e0*/  FFMA R19, R0, R5, RZ ;  /* 0x0000000500137223 */ /* 0x010fe200000000ff */
[----:B------:R-:W-:Y:S01]  /*01f0*/  SEL R17, R18, RZ, !P0 ;  /* 0x000000ff12117207 */ /* 0x000fe20004000000 */
[----:B------:R-:W-:Y:S01]  /*0200*/  FFMA R4, R3, R4, RZ ;  /* 0x0000000403047223 */ /* 0x000fe200000000ff */
[----:B-----5:R-:W-:Y:S02]  /*0210*/  SEL R0, R9, RZ, !P0 ;  /* 0x000000ff09007207 */ /* 0x020fe40004000000 */
[----:B------:R-:W-:Y:S01]  /*0220*/  SEL R5, R8, RZ, !P0 ;  /* 0x000000ff08057207 */ /* 0x000fe20004000000 */
[----:B------:R-:W-:Y:S01]  /*0230*/  FFMA R6, R17, R6, RZ ;  /* 0x0000000611067223 */ /* 0x000fe200000000ff */
[----:B------:R-:W-:Y:S01]  /*0240*/  SEL R3, R10, RZ, !P0 ;  /* 0x000000ff0a037207 */ /* 0x000fe20004000000 */
[----:B--2---:R-:W-:-:S02]  /*0250*/  FFMA R13, R0, R13, R19 ;  /* 0x0000000d000d7223 */ /* 0x004fc40000000013 */
[----:B------:R-:W-:Y:S01]  /*0260*/  FFMA R4, R5, R12, R4 ;  /* 0x0000000c05047223 */ /* 0x000fe20000000004 */
[----:B------:R-:W-:Y:S01]  /*0270*/  SEL R0, R11, RZ, !P0 ;  /* 0x000000ff0b007207 */ /* 0x000fe20004000000 */
[----:B------:R-:W-:Y:S01]  /*0280*/  FFMA R7, R2, R7, RZ ;  /* 0x0000000702077223 */ /* 0x000fe200000000ff */
[----:B------:R-:W-:Y:S01]  /*0290*/  FFMA R3, R3, R14, R6 ;  /* 0x0000000e03037223 */ /* 0x000fe20000000006 */
[----:B------:R-:W-:Y:S02]  /*02a0*/  FADD R4, R13, R4 ;  /* 0x000000040d047221 */ /* 0x000fe40000000000 */
[----:B------:R-:W-:Y:S02]  /*02b0*/  FFMA R0, R0, R15, R7 ;  /* 0x0000000f00007223 */ /* 0x000fe40000000007 */
[----:B------:R-:W-:-:S04]  /*02c0*/  FADD R3, R3, R4 ;  /* 0x0000000403037221 */ /* 0x000fc80000000000 */
[----:B------:R-:W-:-:S05]  /*02d0*/  FADD R0, R0, R3 ;  /* 0x0000000300007221 */ /* 0x000fca0000000000 */
[----:B------:R-:W-:-:S05]  /*02e0*/  FSEL R0, R0, RZ, !P0 ;  /* 0x000000ff00007208 */ /* 0x000fca0004000000 */
[----:B------:R-:W1:Y:S02]  /*02f0*/  SHFL.BFLY PT, R3, R0, 0x10, 0x1f ;  /* 0x0e001f0000037f89 */ /* 0x000e6400000e0000 */
[----:B-1----:R-:W-:-:S05]  /*0300*/  FADD R3, R0, R3 ;  /* 0x0000000300037221 */ /* 0x002fca0000000000 */
[----:B------:R-:W1:Y:S02]  /*0310*/  SHFL.BFLY PT, R2, R3, 0x8, 0x1f ;  /* 0x0d001f0003027f89 */ /* 0x000e6400000e0000 */
[----:B-1----:R-:W-:-:S05]  /*0320*/  FADD R2, R3, R2 ;  /* 0x0000000203027221 */ /* 0x002fca0000000000 */
[----:B------:R-:W1:Y:S02]  /*0330*/  SHFL.BFLY PT, R5, R2, 0x4, 0x1f ;  /* 0x0c801f0002057f89 */ /* 0x000e6400000e0000 */
[----:B-1----:R-:W-:-:S05]  /*0340*/  FADD R5, R2, R5 ;  /* 0x0000000502057221 */ /* 0x002fca0000000000 */
[----:B------:R-:W1:Y:S01]  /*0350*/  SHFL.BFLY PT, R4, R5, 0x2, 0x1f ;  /* 0x0c401f0005047f89 */ /* 0x000e6200000e0000 */
[----:B------:R-:W-:Y:S01]  /*0360*/  LOP3.LUT P0, RZ, R23, 0x1f, RZ, 0xc0, !PT ;  /* 0x0000001f17ff7812 */ /* 0x000fe2000780c0ff */
[----:B-1----:R-:W-:-:S05]  /*0370*/  FADD R4, R5, R4 ;  /* 0x0000000405047221 */ /* 0x002fca0000000000 */
[----:B------:R-:W1:Y:S01]  /*0380*/  SHFL.BFLY PT, R7, R4, 0x1, 0x1f ;  /* 0x0c201f0004077f89 */ /* 0x000e6200000e0000 */
[----:B------:R-:W-:-:S04]  /*0390*/  SHF.R.U32.HI R0, RZ, 0x3, R23 ;  /* 0x00000003ff007819 */ /* 0x000fc80000011617 */
[----:B------:R-:W-:Y:S01]  /*03a0*/  LOP3.LUT R0, R0, 0x3c, RZ, 0xc0, !PT ;  /* 0x0000003c00007812 */ /* 0x000fe200078ec0ff */
[----:B-1----:R-:W-:-:S05]  /*03b0*/  FADD R7, R4, R7 ;  /* 0x0000000704077221 */ /* 0x002fca0000000000 */
[----:B------:R-:W-:Y:S01]  /*03c0*/  @!P0 STS [R0+UR4], R7 ;  /* 0x0000000700008988 */ /* 0x000fe20008000804 */
[----:B------:R-:W-:Y:S06]  /*03d0*/  BAR.SYNC.DEFER_BLOCKING 0x0 ;  /* 0x0000000000007b1d */ /* 0x000fec0000010000 */
[----:B------:R-:W1:Y:S04]  /*03e0*/  @!P1 LDS R21, [R22+UR4] ;  /* 0x0000000416159984 */ /* 0x000e680008000800 */
[----:B-1----:R-:W1:Y:S02]  /*03f0*/  SHFL.BFLY PT, R2, R21, 0x8, 0x1f ;  /* 0x0d001f0015027f89 */ /* 0x002e6400000e0000 */
[----:B-1----:R-:W-:-:S05]  /*0400*/  FADD R2, R21, R2 ;  /* 0x0000000215027221 */ /* 0x002fca0000000000 */
[----:B------:R-:W1:Y:S02]  /*0410*/  SHFL.BFLY PT, R3, R2, 0x4, 0x1f ;  /* 0x0c801f0002037f89 */ /* 0x000e6400000e0000 */
[----:B-1----:R-:W-:-:S05]  /*0420*/  FADD R3, R2, R3 ;  /* 0x0000000302037221 */ /* 0x002fca0000000000 */
[----:B------:R-:W1:Y:S01]  /*0430*/  SHFL.BFLY PT, R4, R3, 0x2, 0x1f ;  /* 0x0c401f0003047f89 */ /* 0x000e6200000e0000 */
[----:B------:R-:W-:Y:S01]  /*0440*/  LOP3.LUT P0, RZ, R23, 0xf, RZ, 0xc0, !PT ;  /* 0x0000000f17ff7812 */ /* 0x000fe2000780c0ff */
[----:B-1----:R-:W-:-:S05]  /*0450*/  FADD R4, R3, R4 ;  /* 0x0000000403047221 */ /* 0x002fca0000000000 */
[----:B------:R-:W1:Y:S01]  /*0460*/  SHFL.BFLY PT, R5, R4, 0x1, 0x1f ;  /* 0x0c201f0004057f89 */ /* 0x000e6200000e0000 */
[C---:B------:R-:W-:Y:S02]  /*0470*/  ISETP.LT.AND P0, PT, R23.reuse, 0x10, !P0 ;  /* 0x000000101700780c */ /* 0x040fe40004701270 */
[----:B------:R-:W-:-:S04]  /*0480*/  LOP3.LUT P1, RZ, R23, 0x1ff, RZ, 0xc0, !PT ;  /* 0x000001ff17ff7812 */ /* 0x000fc8000782c0ff */
[----:B------:R-:W-:Y:S01]  /*0490*/  ISETP.LT.AND P1, PT, R20, 0x200, !P1 ;  /* 0x000002001400780c */ /* 0x000fe20004f21270 */
[----:B-1----:R-:W-:-:S06]  /*04a0*/  FADD R5, R4, R5 ;  /* 0x0000000504057221 */ /* 0x002fcc0000000000 */
[----:B------:R1:W-:Y:S01]  /*04b0*/  @P0 STS [R22+UR4], R5 ;  /* 0x0000000516000988 */ /* 0x0003e20008000804 */
[----:B------:R-:W-:Y:S06]  /*04c0*/  BAR.SYNC.DEFER_BLOCKING 0x0 ;  /* 0x0000000000007b1d */ /* 0x000fec0000010000 */
[----:B-1----:R-:W-:Y:S05]  /*04d0*/  @!P1 EXIT ;  /* 0x000000000000994d */ /* 0x002fea0003800000 */
[----:B------:R-:W0:Y:S01]  /*04e0*/  LDS R5, [UR4] ;  /* 0x00000004ff057984 */ /* 0x000e220008000800 */
[----:B------:R-:W1:Y:S02]  /*04f0*/  LDC.64 R2, c[0x0][0x220] ;  /* 0x00008800ff027b82 */ /* 0x000e640000000a00 */
[----:B-1----:R-:W-:-:S05]  /*0500*/  IMAD.WIDE R20, R20, 0x4, R2 ;  /* 0x0000000414147825 */ /* 0x002fca00078e0202 */
[----:B0-----:R-:W-:Y:S01]  /*0510*/  STG.E desc[UR6][R20.64], R5 ;  /* 0x0000000514007986 */ /* 0x001fe2000c101906 */
[----:B------:R-:W-:Y:S05]  /*0520*/  EXIT ;  /* 0x000000000000794d */ /* 0x000fea0003800000 */
.L_x_0:
[----:B------:R-:W-:-:S00]  /*0530*/  BRA `(.L_x_0) ;  /* 0xfffffffc00fc7947 */ /* 0x000fc0000383ffff */
[----:B------:R-:W-:-:S00]  /*0540*/  NOP ;  /* 0x0000000000007918 */ /* 0x000fc00000000000 */
        /* <DEDUP_REMOVED lines=11> */
.L_x_1:


//--------------------- .nv.shared.triton_red_fused_mv_10 --------------------------
	.section	.nv.shared.triton_red_fused_mv_10,"aw",@nobits
	.sectionflags	@""
	.align	16
	.zero		1024


//--------------------- .nv.constant0.triton_red_fused_mv_10 --------------------------
	.section	.nv.constant0.triton_red_fused_mv_10,"a",@progbits
	.sectionflags	@""
	.align	4
.nv.constant0.triton_red_fused_mv_10:
	.zero		560
